//
// Generated by NVIDIA NVVM Compiler
//
// Compiler Build ID: CL-36424714
// Cuda compilation tools, release 13.0, V13.0.88
// Based on NVVM 20.0.0
//

.version 9.0
.target sm_100
.address_size 64

	// .globl	_Z8computeQiiPPiS0_

.visible .entry _Z8computeQiiPPiS0_(
	.param .u32 _Z8computeQiiPPiS0__param_0,
	.param .u32 _Z8computeQiiPPiS0__param_1,
	.param .u64 .ptr .align 1 _Z8computeQiiPPiS0__param_2,
	.param .u64 .ptr .align 1 _Z8computeQiiPPiS0__param_3
)
{
	.reg .pred 	%p<11>;
	.reg .b32 	%r<123>;
	.reg .b64 	%rd<138>;

	ld.param.u32 	%r38, [_Z8computeQiiPPiS0__param_1];
	ld.param.u64 	%rd6, [_Z8computeQiiPPiS0__param_3];
	cvta.to.global.u64 	%rd1, %rd6;
	mov.u32 	%r39, %ctaid.x;
	mov.u32 	%r40, %ntid.x;
	mov.u32 	%r41, %tid.x;
	mad.lo.s32 	%r42, %r39, %r40, %r41;
	shl.b32 	%r114, %r42, 2;
	add.s32 	%r43, %r38, 1;
	shr.u32 	%r44, %r43, 31;
	add.s32 	%r45, %r43, %r44;
	shr.s32 	%r2, %r45, 1;
	setp.ge.s32 	%p1, %r114, %r2;
	@%p1 bra 	$L__BB0_11;
	ld.param.u32 	%r112, [_Z8computeQiiPPiS0__param_1];
	ld.param.u32 	%r110, [_Z8computeQiiPPiS0__param_0];
	sub.s32 	%r46, %r112, %r110;
	max.s32 	%r3, %r46, -1;
	sub.s32 	%r4, %r110, %r112;
	add.s32 	%r5, %r114, 3;
$L__BB0_2:
	add.s32 	%r7, %r114, 1;
	setp.le.s32 	%p2, %r114, %r3;
	@%p2 bra 	$L__BB0_10;
	ld.param.u64 	%rd137, [_Z8computeQiiPPiS0__param_2];
	add.s32 	%r8, %r114, %r4;
	add.s32 	%r9, %r8, -1;
	cvt.s64.s32 	%rd2, %r8;
	cvta.to.global.u64 	%rd7, %rd137;
	mul.wide.s32 	%rd8, %r8, 8;
	add.s64 	%rd3, %rd7, %rd8;
	ld.global.u64 	%rd9, [%rd3+-8];
	cvta.to.global.u64 	%rd10, %rd9;
	add.s32 	%r10, %r8, %r114;
	add.s32 	%r11, %r9, %r114;
	mul.wide.s32 	%rd11, %r10, 4;
	add.s64 	%rd12, %rd10, %rd11;
	ld.global.u32 	%r48, [%rd12+-4];
	st.global.u32 	[%rd12], %r48;
	setp.lt.u32 	%p3, %r114, 3;
	mov.b32 	%r122, 0;
	@%p3 bra 	$L__BB0_6;
	ld.param.u32 	%r113, [_Z8computeQiiPPiS0__param_1];
	ld.param.u32 	%r111, [_Z8computeQiiPPiS0__param_0];
	and.b32  	%r50, %r7, -4;
	neg.s32 	%r120, %r50;
	sub.s32 	%r51, %r111, %r113;
	add.s32 	%r52, %r51, %r114;
	add.s32 	%r53, %r52, 2;
	mul.lo.s32 	%r119, %r11, %r53;
	not.b32 	%r54, %r113;
	add.s32 	%r55, %r54, %r111;
	add.s32 	%r56, %r55, %r114;
	mul.lo.s32 	%r118, %r56, %r11;
	mul.lo.s32 	%r57, %r11, %r8;
	add.s32 	%r58, %r4, %r57;
	shl.b32 	%r59, %r114, 1;
	add.s32 	%r117, %r58, %r59;
	add.s32 	%r116, %r57, -1;
	mov.b32 	%r121, 0;
	mov.u32 	%r115, %r8;
$L__BB0_5:
	add.s32 	%r60, %r114, 1;
	and.b32  	%r122, %r60, -4;
	cvt.s64.s32 	%rd13, %r121;
	mul.wide.s32 	%rd14, %r121, 8;
	add.s64 	%rd15, %rd3, %rd14;
	ld.global.u64 	%rd16, [%rd15];
	cvta.to.global.u64 	%rd17, %rd16;
	mul.wide.s32 	%rd18, %r10, 4;
	add.s64 	%rd19, %rd17, %rd18;
	ld.global.u32 	%r61, [%rd19+-4];
	mul.lo.s32 	%r62, %r118, %r61;
	add.s64 	%rd20, %rd13, %rd2;
	shl.b64 	%rd21, %rd20, 3;
	add.s64 	%rd22, %rd1, %rd21;
	ld.global.u64 	%rd23, [%rd22+-8];
	cvta.to.global.u64 	%rd24, %rd23;
	add.s64 	%rd25, %rd24, %rd18;
	st.global.u32 	[%rd25], %r62;
	ld.global.u64 	%rd26, [%rd3+-8];
	cvta.to.global.u64 	%rd27, %rd26;
	shl.b64 	%rd28, %rd20, 2;
	add.s64 	%rd29, %rd27, %rd28;
	ld.global.u32 	%r63, [%rd29+-4];
	ld.global.u64 	%rd30, [%rd22+-8];
	cvta.to.global.u64 	%rd31, %rd30;
	add.s64 	%rd32, %rd31, %rd18;
	ld.global.u32 	%r64, [%rd32];
	add.s64 	%rd33, %rd27, %rd18;
	ld.global.u32 	%r65, [%rd33];
	mad.lo.s32 	%r66, %r64, %r63, %r65;
	st.global.u32 	[%rd33], %r66;
	ld.global.u64 	%rd34, [%rd15+8];
	cvta.to.global.u64 	%rd35, %rd34;
	add.s64 	%rd36, %rd35, %rd18;
	ld.global.u32 	%r67, [%rd36+-4];
	mad.lo.s32 	%r68, %r67, %r116, %r67;
	mul.wide.s32 	%rd37, %r115, 8;
	add.s64 	%rd38, %rd1, %rd37;
	ld.global.u64 	%rd39, [%rd38];
	cvta.to.global.u64 	%rd40, %rd39;
	add.s64 	%rd41, %rd40, %rd18;
	st.global.u32 	[%rd41], %r68;
	ld.global.u64 	%rd42, [%rd3+-8];
	cvta.to.global.u64 	%rd43, %rd42;
	mul.wide.s32 	%rd44, %r115, 4;
	add.s64 	%rd45, %rd43, %rd44;
	ld.global.u32 	%r69, [%rd45];
	ld.global.u64 	%rd46, [%rd38];
	cvta.to.global.u64 	%rd47, %rd46;
	add.s64 	%rd48, %rd47, %rd18;
	ld.global.u32 	%r70, [%rd48];
	add.s64 	%rd49, %rd43, %rd18;
	ld.global.u32 	%r71, [%rd49];
	mad.lo.s32 	%r72, %r70, %r69, %r71;
	st.global.u32 	[%rd49], %r72;
	ld.global.u64 	%rd50, [%rd15+16];
	cvta.to.global.u64 	%rd51, %rd50;
	add.s64 	%rd52, %rd51, %rd18;
	ld.global.u32 	%r73, [%rd52+-4];
	add.s32 	%r74, %r117, -1;
	mul.lo.s32 	%r75, %r74, %r73;
	cvt.s64.s32 	%rd53, %r9;
	add.s64 	%rd54, %rd13, %rd53;
	shl.b64 	%rd55, %rd54, 3;
	add.s64 	%rd56, %rd1, %rd55;
	ld.global.u64 	%rd57, [%rd56+16];
	cvta.to.global.u64 	%rd58, %rd57;
	add.s64 	%rd59, %rd58, %rd18;
	st.global.u32 	[%rd59], %r75;
	ld.global.u64 	%rd60, [%rd3+-8];
	cvta.to.global.u64 	%rd61, %rd60;
	shl.b64 	%rd62, %rd54, 2;
	add.s64 	%rd63, %rd61, %rd62;
	ld.global.u32 	%r76, [%rd63+8];
	ld.global.u64 	%rd64, [%rd56+16];
	cvta.to.global.u64 	%rd65, %rd64;
	add.s64 	%rd66, %rd65, %rd18;
	ld.global.u32 	%r77, [%rd66];
	add.s64 	%rd67, %rd61, %rd18;
	ld.global.u32 	%r78, [%rd67];
	mad.lo.s32 	%r79, %r77, %r76, %r78;
	st.global.u32 	[%rd67], %r79;
	ld.global.u64 	%rd68, [%rd15+24];
	cvta.to.global.u64 	%rd69, %rd68;
	add.s64 	%rd70, %rd69, %rd18;
	ld.global.u32 	%r80, [%rd70+-4];
	mul.lo.s32 	%r81, %r119, %r80;
	ld.global.u64 	%rd71, [%rd56+24];
	cvta.to.global.u64 	%rd72, %rd71;
	add.s64 	%rd73, %rd72, %rd18;
	st.global.u32 	[%rd73], %r81;
	ld.global.u64 	%rd74, [%rd3+-8];
	cvta.to.global.u64 	%rd75, %rd74;
	add.s64 	%rd76, %rd75, %rd62;
	ld.global.u32 	%r82, [%rd76+12];
	ld.global.u64 	%rd77, [%rd56+24];
	cvta.to.global.u64 	%rd78, %rd77;
	add.s64 	%rd79, %rd78, %rd18;
	ld.global.u32 	%r83, [%rd79];
	add.s64 	%rd80, %rd75, %rd18;
	ld.global.u32 	%r84, [%rd80];
	mad.lo.s32 	%r85, %r83, %r82, %r84;
	st.global.u32 	[%rd80], %r85;
	add.s32 	%r121, %r121, 4;
	add.s32 	%r120, %r120, 4;
	shl.b32 	%r86, %r11, 2;
	add.s32 	%r119, %r119, %r86;
	add.s32 	%r118, %r118, %r86;
	add.s32 	%r117, %r117, %r86;
	add.s32 	%r116, %r116, %r86;
	add.s32 	%r115, %r115, 4;
	setp.ne.s32 	%p4, %r120, 0;
	@%p4 bra 	$L__BB0_5;
$L__BB0_6:
	add.s32 	%r87, %r114, 1;
	and.b32  	%r33, %r87, 3;
	setp.eq.s32 	%p5, %r33, 0;
	@%p5 bra 	$L__BB0_10;
	add.s32 	%r34, %r122, %r8;
	cvt.s64.s32 	%rd81, %r122;
	mul.wide.s32 	%rd82, %r122, 8;
	add.s64 	%rd4, %rd3, %rd82;
	ld.global.u64 	%rd83, [%rd4];
	cvta.to.global.u64 	%rd84, %rd83;
	mul.wide.s32 	%rd85, %r10, 4;
	add.s64 	%rd86, %rd84, %rd85;
	ld.global.u32 	%r88, [%rd86+-4];
	add.s32 	%r89, %r34, -1;
	mul.lo.s32 	%r90, %r89, %r11;
	mul.lo.s32 	%r91, %r90, %r88;
	add.s64 	%rd87, %rd81, %rd2;
	shl.b64 	%rd88, %rd87, 3;
	add.s64 	%rd89, %rd1, %rd88;
	ld.global.u64 	%rd90, [%rd89+-8];
	cvta.to.global.u64 	%rd91, %rd90;
	add.s64 	%rd92, %rd91, %rd85;
	st.global.u32 	[%rd92], %r91;
	ld.global.u64 	%rd93, [%rd3+-8];
	cvta.to.global.u64 	%rd94, %rd93;
	shl.b64 	%rd95, %rd87, 2;
	add.s64 	%rd96, %rd94, %rd95;
	ld.global.u32 	%r92, [%rd96+-4];
	ld.global.u64 	%rd97, [%rd89+-8];
	cvta.to.global.u64 	%rd98, %rd97;
	add.s64 	%rd99, %rd98, %rd85;
	ld.global.u32 	%r93, [%rd99];
	add.s64 	%rd100, %rd94, %rd85;
	ld.global.u32 	%r94, [%rd100];
	mad.lo.s32 	%r95, %r93, %r92, %r94;
	st.global.u32 	[%rd100], %r95;
	setp.eq.s32 	%p6, %r33, 1;
	@%p6 bra 	$L__BB0_10;
	ld.global.u64 	%rd101, [%rd4+8];
	cvta.to.global.u64 	%rd102, %rd101;
	add.s64 	%rd104, %rd102, %rd85;
	ld.global.u32 	%r96, [%rd104+-4];
	mul.lo.s32 	%r35, %r34, %r11;
	mul.lo.s32 	%r97, %r35, %r96;
	mul.wide.s32 	%rd105, %r34, 8;
	add.s64 	%rd106, %rd1, %rd105;
	ld.global.u64 	%rd107, [%rd106];
	cvta.to.global.u64 	%rd108, %rd107;
	add.s64 	%rd109, %rd108, %rd85;
	st.global.u32 	[%rd109], %r97;
	ld.global.u64 	%rd110, [%rd3+-8];
	cvta.to.global.u64 	%rd111, %rd110;
	mul.wide.s32 	%rd112, %r34, 4;
	add.s64 	%rd113, %rd111, %rd112;
	ld.global.u32 	%r98, [%rd113];
	ld.global.u64 	%rd114, [%rd106];
	cvta.to.global.u64 	%rd115, %rd114;
	add.s64 	%rd116, %rd115, %rd85;
	ld.global.u32 	%r99, [%rd116];
	add.s64 	%rd117, %rd111, %rd85;
	ld.global.u32 	%r100, [%rd117];
	mad.lo.s32 	%r101, %r99, %r98, %r100;
	st.global.u32 	[%rd117], %r101;
	setp.eq.s32 	%p7, %r33, 2;
	@%p7 bra 	$L__BB0_10;
	add.s32 	%r102, %r122, 2;
	ld.global.u64 	%rd118, [%rd4+16];
	cvta.to.global.u64 	%rd119, %rd118;
	add.s64 	%rd121, %rd119, %rd85;
	ld.global.u32 	%r103, [%rd121+-4];
	add.s32 	%r104, %r35, %r11;
	mul.lo.s32 	%r105, %r104, %r103;
	cvt.s64.s32 	%rd122, %r102;
	add.s64 	%rd123, %rd122, %rd2;
	shl.b64 	%rd124, %rd123, 3;
	add.s64 	%rd125, %rd1, %rd124;
	ld.global.u64 	%rd126, [%rd125+-8];
	cvta.to.global.u64 	%rd127, %rd126;
	add.s64 	%rd128, %rd127, %rd85;
	st.global.u32 	[%rd128], %r105;
	ld.global.u64 	%rd129, [%rd3+-8];
	cvta.to.global.u64 	%rd130, %rd129;
	shl.b64 	%rd131, %rd123, 2;
	add.s64 	%rd132, %rd130, %rd131;
	ld.global.u32 	%r106, [%rd132+-4];
	ld.global.u64 	%rd133, [%rd125+-8];
	cvta.to.global.u64 	%rd134, %rd133;
	add.s64 	%rd135, %rd134, %rd85;
	ld.global.u32 	%r107, [%rd135];
	add.s64 	%rd136, %rd130, %rd85;
	ld.global.u32 	%r108, [%rd136];
	mad.lo.s32 	%r109, %r107, %r106, %r108;
	st.global.u32 	[%rd136], %r109;
$L__BB0_10:
	setp.lt.s32 	%p8, %r114, %r5;
	add.s32 	%r114, %r114, 1;
	setp.lt.s32 	%p9, %r114, %r2;
	and.pred  	%p10, %p8, %p9;
	@%p10 bra 	$L__BB0_2;
$L__BB0_11:
	ret;

}


// ===== COMPILED SASS (sm_100) =====

	.target	sm_100

	.elftype	@"ET_EXEC"


//--------------------- .note.nv.tkinfo           --------------------------
	.section	.note.nv.tkinfo,"",@"SHT_NOTE"
	.sectionflags	@"SHF_NOTE_NV_TKINFO"
	.tkinfo
        /*0018*/ 	.word	0x00000002
        /*0030*/ 	.string	""
        /*0030*/ 	.string	"ptxas"
        /*0030*/ 	.string	"Cuda compilation tools, release 13.0, V13.0.88"
        /*0030*/ 	.string	"Build cuda_13.0.r13.0/compiler.36424714_0"
        /*0030*/ 	.string	"-arch sm_100 -m 64 "



//--------------------- .note.nv.cuinfo           --------------------------
	.section	.note.nv.cuinfo,"",@"SHT_NOTE"
	.sectionflags	@"SHF_NOTE_NV_CUINFO"
        /*0018*/ 	.short	0x0002
        /*001a*/ 	.short	0x0064
        /*001c*/ 	.short	0x0082
	.zero		2


//--------------------- .nv.info                  --------------------------
	.section	.nv.info,"",@"SHT_CUDA_INFO"
	.align	4


	//----- nvinfo : EIATTR_REGCOUNT
	.align		4
        /*0000*/ 	.byte	0x04, 0x2f
        /*0002*/ 	.short	(.L_1 - .L_0)
	.align		4
.L_0:
        /*0004*/ 	.word	index@(_Z8computeQiiPPiS0_)
        /*0008*/ 	.word	0x00000028


	//----- nvinfo : EIATTR_FRAME_SIZE
	.align		4
.L_1:
        /*000c*/ 	.byte	0x04, 0x11
        /*000e*/ 	.short	(.L_3 - .L_2)
	.align		4
.L_2:
        /*0010*/ 	.word	index@(_Z8computeQiiPPiS0_)
        /*0014*/ 	.word	0x00000000


	//----- nvinfo : EIATTR_MIN_STACK_SIZE
	.align		4
.L_3:
        /*0018*/ 	.byte	0x04, 0x12
        /*001a*/ 	.short	(.L_5 - .L_4)
	.align		4
.L_4:
        /*001c*/ 	.word	index@(_Z8computeQiiPPiS0_)
        /*0020*/ 	.word	0x00000000
.L_5:


//--------------------- .nv.compat                --------------------------
	.section	.nv.compat,"",@"SHT_CUDA_COMPAT_INFO"
	.align	4
        /*0000*/ 	.byte	0x02, 0x09, 0x00, 0x00, 0x02, 0x02, 0x01, 0x00, 0x02, 0x05, 0x05, 0x00, 0x03, 0x07, 0x01, 0x01
        /*0010*/ 	.byte	0x02, 0x03, 0x00, 0x00, 0x02, 0x06, 0x01, 0x00, 0x04, 0x0b, 0x08, 0x00, 0x09, 0x00, 0x00, 0x00
        /*0020*/ 	.byte	0x00, 0x00, 0x00, 0x00


//--------------------- .nv.info._Z8computeQiiPPiS0_ --------------------------
	.section	.nv.info._Z8computeQiiPPiS0_,"",@"SHT_CUDA_INFO"
	.sectionflags	@""
	.align	4


	//----- nvinfo : EIATTR_CUDA_API_VERSION
	.align		4
        /*0000*/ 	.byte	0x04, 0x37
        /*0002*/ 	.short	(.L_7 - .L_6)
.L_6:
        /*0004*/ 	.word	0x00000082


	//----- nvinfo : EIATTR_KPARAM_INFO
	.align		4
.L_7:
        /*0008*/ 	.byte	0x04, 0x17
        /*000a*/ 	.short	(.L_9 - .L_8)
.L_8:
        /*000c*/ 	.word	0x00000000
        /*0010*/ 	.short	0x0003
        /*0012*/ 	.short	0x0010
        /*0014*/ 	.byte	0x00, 0xf5, 0x21, 0x00


	//----- nvinfo : EIATTR_KPARAM_INFO
	.align		4
.L_9:
        /*0018*/ 	.byte	0x04, 0x17
        /*001a*/ 	.short	(.L_11 - .L_10)
.L_10:
        /*001c*/ 	.word	0x00000000
        /*0020*/ 	.short	0x0002
        /*0022*/ 	.short	0x0008
        /*0024*/ 	.byte	0x00, 0xf5, 0x21, 0x00


	//----- nvinfo : EIATTR_KPARAM_INFO
	.align		4
.L_11:
        /*0028*/ 	.byte	0x04, 0x17
        /*002a*/ 	.short	(.L_13 - .L_12)
.L_12:
        /*002c*/ 	.word	0x00000000
        /*0030*/ 	.short	0x0001
        /*0032*/ 	.short	0x0004
        /*0034*/ 	.byte	0x00, 0xf0, 0x11, 0x00


	//----- nvinfo : EIATTR_KPARAM_INFO
	.align		4
.L_13:
        /*0038*/ 	.byte	0x04, 0x17
        /*003a*/ 	.short	(.L_15 - .L_14)
.L_14:
        /*003c*/ 	.word	0x00000000
        /*0040*/ 	.short	0x0000
        /*0042*/ 	.short	0x0000
        /*0044*/ 	.byte	0x00, 0xf0, 0x11, 0x00


	//----- nvinfo : EIATTR_SPARSE_MMA_MASK
	.align		4
.L_15:
        /*0048*/ 	.byte	0x03, 0x50
        /*004a*/ 	.short	0x0000


	//----- nvinfo : EIATTR_MAXREG_COUNT
	.align		4
        /*004c*/ 	.byte	0x03, 0x1b
        /*004e*/ 	.short	0x00ff


	//----- nvinfo : EIATTR_MERCURY_ISA_VERSION
	.align		4
        /*0050*/ 	.byte	0x03, 0x5f
        /*0052*/ 	.short	0x0101


	//----- nvinfo : EIATTR_VRC_CTA_INIT_COUNT
	.align		4
        /*0054*/ 	.byte	0x02, 0x4a
	.zero		1
	.zero		1


	//----- nvinfo : EIATTR_EXIT_INSTR_OFFSETS
	.align		4
        /*0058*/ 	.byte	0x04, 0x1c
        /*005a*/ 	.short	(.L_17 - .L_16)


	//   ....[0]....
.L_16:
        /*005c*/ 	.word	0x000000b0


	//   ....[1]....
        /*0060*/ 	.word	0x00000ee0


	//   ....[2]....
        /*0064*/ 	.word	0x00000f20


	//----- nvinfo : EIATTR_CRS_STACK_SIZE
	.align		4
.L_17:
        /*0068*/ 	.byte	0x04, 0x1e
        /*006a*/ 	.short	(.L_19 - .L_18)
.L_18:
        /*006c*/ 	.word	0x00000000


	//----- nvinfo : EIATTR_CBANK_PARAM_SIZE
	.align		4
.L_19:
        /*0070*/ 	.byte	0x03, 0x19
        /*0072*/ 	.short	0x0018


	//----- nvinfo : EIATTR_PARAM_CBANK
	.align		4
        /*0074*/ 	.byte	0x04, 0x0a
        /*0076*/ 	.short	(.L_21 - .L_20)
	.align		4
.L_20:
        /*0078*/ 	.word	index@(.nv.constant0._Z8computeQiiPPiS0_)
        /*007c*/ 	.short	0x0380
        /*007e*/ 	.short	0x0018


	//----- nvinfo : EIATTR_SW_WAR
	.align		4
.L_21:
        /*0080*/ 	.byte	0x04, 0x36
        /*0082*/ 	.short	(.L_23 - .L_22)
.L_22:
        /*0084*/ 	.word	0x00000008
.L_23:


//--------------------- .nv.callgraph             --------------------------
	.section	.nv.callgraph,"",@"SHT_CUDA_CALLGRAPH"
	.align	4
	.sectionentsize	8
	.align		4
        /*0000*/ 	.word	0x00000000
	.align		4
        /*0004*/ 	.word	0xffffffff
	.align		4
        /*0008*/ 	.word	0x00000000
	.align		4
        /*000c*/ 	.word	0xfffffffe
	.align		4
        /*0010*/ 	.word	0x00000000
	.align		4
        /*0014*/ 	.word	0xfffffffd
	.align		4
        /*0018*/ 	.word	0x00000000
	.align		4
        /*001c*/ 	.word	0xfffffffc


//--------------------- .text._Z8computeQiiPPiS0_ --------------------------
	.section	.text._Z8computeQiiPPiS0_,"ax",@progbits
	.align	128
        .global         _Z8computeQiiPPiS0_
        .type           _Z8computeQiiPPiS0_,@function
        .size           _Z8computeQiiPPiS0_,(.L_x_8 - _Z8computeQiiPPiS0_)
        .other          _Z8computeQiiPPiS0_,@"STO_CUDA_ENTRY STV_DEFAULT"
_Z8computeQiiPPiS0_:
.text._Z8computeQiiPPiS0_:
[----:B------:R-:W-:Y:S01]  /*0000*/  LDC R1, c[0x0][0x37c] ;  /* 0x0000df00ff017b82 */ /* 0x000fe20000000800 */
[----:B------:R-:W0:Y:S07]  /*0010*/  S2R R3, SR_TID.X ;  /* 0x0000000000037919 */ /* 0x000e2e0000002100 */
[----:B------:R-:W1:Y:S08]  /*0020*/  LDC R4, c[0x0][0x384] ;  /* 0x0000e100ff047b82 */ /* 0x000e700000000800 */
[----:B------:R-:W0:Y:S08]  /*0030*/  S2UR UR4, SR_CTAID.X ;  /* 0x00000000000479c3 */ /* 0x000e300000002500 */
[----:B------:R-:W0:Y:S01]  /*0040*/  LDC R0, c[0x0][0x360] ;  /* 0x0000d800ff007b82 */ /* 0x000e220000000800 */
[----:B-1----:R-:W-:-:S04]  /*0050*/  IADD3 R2, PT, PT, R4, 0x1, RZ ;  /* 0x0000000104027810 */ /* 0x002fc80007ffe0ff */
[----:B------:R-:W-:-:S04]  /*0060*/  LEA.HI R2, R2, R2, RZ, 0x1 ;  /* 0x0000000202027211 */ /* 0x000fc800078f08ff */
[----:B------:R-:W-:Y:S01]  /*0070*/  SHF.R.S32.HI R2, RZ, 0x1, R2 ;  /* 0x00000001ff027819 */ /* 0x000fe20000011402 */
[----:B0-----:R-:W-:-:S05]  /*0080*/  IMAD R0, R0, UR4, R3 ;  /* 0x0000000400007c24 */ /* 0x001fca000f8e0203 */
[----:B------:R-:W-:-:S04]  /*0090*/  SHF.L.U32 R3, R0, 0x2, RZ ;  /* 0x0000000200037819 */ /* 0x000fc800000006ff */
[----:B------:R-:W-:-:S13]  /*00a0*/  ISETP.GE.AND P0, PT, R3, R2, PT ;  /* 0x000000020300720c */ /* 0x000fda0003f06270 */
[----:B------:R-:W-:Y:S05]  /*00b0*/  @P0 EXIT ;  /* 0x000000000000094d */ /* 0x000fea0003800000 */
[----:B------:R-:W0:Y:S01]  /*00c0*/  LDC R5, c[0x0][0x380] ;  /* 0x0000e000ff057b82 */ /* 0x000e220000000800 */
[----:B------:R-:W1:Y:S01]  /*00d0*/  LDCU.64 UR6, c[0x0][0x358] ;  /* 0x00006b00ff0677ac */ /* 0x000e620008000a00 */
[----:B------:R-:W2:Y:S01]  /*00e0*/  LDCU.64 UR8, c[0x0][0x390] ;  /* 0x00007200ff0877ac */ /* 0x000ea20008000a00 */
[----:B0-----:R-:W-:Y:S01]  /*00f0*/  VIADDMNMX R0, R4, -R5, 0xffffffff, !PT ;  /* 0xffffffff04007446 */ /* 0x001fe20007800905 */
[----:B------:R-:W-:Y:S01]  /*0100*/  IMAD.IADD R2, R5, 0x1, -R4 ;  /* 0x0000000105027824 */ /* 0x000fe200078e0a04 */
[----:B-12---:R-:W-:-:S07]  /*0110*/  IADD3 R4, PT, PT, R3, 0x3, RZ ;  /* 0x0000000303047810 */ /* 0x006fce0007ffe0ff */
.L_x_6:
[C---:B------:R-:W-:Y:S01]  /*0120*/  ISETP.GT.AND P0, PT, R3.reuse, R0, PT ;  /* 0x000000000300720c */ /* 0x040fe20003f04270 */
[----:B------:R-:W-:Y:S01]  /*0130*/  BSSY.RECONVERGENT B0, `(.L_x_0) ;  /* 0x00000d5000007945 */ /* 0x000fe20003800200 */
[----:B------:R-:W-:-:S11]  /*0140*/  IADD3 R11, PT, PT, R3, 0x1, RZ ;  /* 0x00000001030b7810 */ /* 0x000fd60007ffe0ff */
[----:B0123--:R-:W-:Y:S05]  /*0150*/  @!P0 BRA `(.L_x_1) ;  /* 0x0000000c00488947 */ /* 0x00ffea0003800000 */
[----:B------:R-:W0:Y:S01]  /*0160*/  LDC.64 R12, c[0x0][0x388] ;  /* 0x0000e200ff0c7b82 */ /* 0x000e220000000a00 */
[----:B------:R-:W-:-:S04]  /*0170*/  IMAD.IADD R5, R2, 0x1, R3 ;  /* 0x0000000102057824 */ /* 0x000fc800078e0203 */
[----:B0-----:R-:W-:-:S05]  /*0180*/  IMAD.WIDE R12, R5, 0x8, R12 ;  /* 0x00000008050c7825 */ /* 0x001fca00078e020c */
[----:B------:R-:W2:Y:S01]  /*0190*/  LDG.E.64 R8, desc[UR6][R12.64+-0x8] ;  /* 0xfffff8060c087981 */ /* 0x000ea2000c1e1b00 */
[----:B------:R-:W-:-:S05]  /*01a0*/  IADD3 R6, PT, PT, R5, R3, RZ ;  /* 0x0000000305067210 */ /* 0x000fca0007ffe0ff */
[----:B--2---:R-:W-:-:S05]  /*01b0*/  IMAD.WIDE R14, R6, 0x4, R8 ;  /* 0x00000004060e7825 */ /* 0x004fca00078e0208 */
[----:B------:R-:W2:Y:S01]  /*01c0*/  LDG.E R9, desc[UR6][R14.64+-0x4] ;  /* 0xfffffc060e097981 */ /* 0x000ea2000c1e1900 */
[----:B------:R-:W-:Y:S01]  /*01d0*/  ISETP.GE.U32.AND P0, PT, R3, 0x3, PT ;  /* 0x000000030300780c */ /* 0x000fe20003f06070 */
[----:B------:R-:W-:Y:S01]  /*01e0*/  BSSY.RECONVERGENT B1, `(.L_x_2) ;  /* 0x000007b000017945 */ /* 0x000fe20003800200 */
[----:B------:R-:W-:Y:S01]  /*01f0*/  IADD3 R8, PT, PT, R5, -0x1, RZ ;  /* 0xffffffff05087810 */ /* 0x000fe20007ffe0ff */
[----:B------:R-:W-:Y:S01]  /*0200*/  IMAD.MOV.U32 R26, RZ, RZ, RZ ;  /* 0x000000ffff1a7224 */ /* 0x000fe200078e00ff */
[----:B------:R-:W-:Y:S02]  /*0210*/  SHF.R.S32.HI R7, RZ, 0x1f, R5 ;  /* 0x0000001fff077819 */ /* 0x000fe40000011405 */
[----:B------:R-:W-:Y:S01]  /*0220*/  IADD3 R10, PT, PT, R8, R3, RZ ;  /* 0x00000003080a7210 */ /* 0x000fe20007ffe0ff */
[----:B--2---:R0:W-:Y:S06]  /*0230*/  STG.E desc[UR6][R14.64], R9 ;  /* 0x000000090e007986 */ /* 0x0041ec000c101906 */
[----:B------:R-:W-:Y:S05]  /*0240*/  @!P0 BRA `(.L_x_3) ;  /* 0x0000000400d08947 */ /* 0x000fea0003800000 */
[----:B------:R-:W0:Y:S01]  /*0250*/  LDC.64 R16, c[0x0][0x380] ;  /* 0x0000e000ff107b82 */ /* 0x000e220000000a00 */
[----:B------:R-:W-:Y:S01]  /*0260*/  LOP3.LUT R26, R11, 0xfffffffc, RZ, 0xc0, !PT ;  /* 0xfffffffc0b1a7812 */ /* 0x000fe200078ec0ff */
[----:B------:R-:W-:Y:S01]  /*0270*/  BSSY.RECONVERGENT B2, `(.L_x_4) ;  /* 0x0000070000027945 */ /* 0x000fe20003800200 */
[----:B------:R-:W-:Y:S02]  /*0280*/  IMAD R35, R5, R10, -0x1 ;  /* 0xffffffff05237424 */ /* 0x000fe400078e020a */
[----:B------:R-:W-:Y:S01]  /*0290*/  IMAD.MOV.U32 R31, RZ, RZ, RZ ;  /* 0x000000ffff1f7224 */ /* 0x000fe200078e00ff */
[----:B------:R-:W-:Y:S02]  /*02a0*/  IADD3 R26, PT, PT, -R26, RZ, RZ ;  /* 0x000000ff1a1a7210 */ /* 0x000fe40007ffe1ff */
[----:B0-----:R-:W-:Y:S02]  /*02b0*/  LOP3.LUT R9, RZ, R17, RZ, 0x33, !PT ;  /* 0x00000011ff097212 */ /* 0x001fe400078e33ff */
[----:B------:R-:W-:-:S02]  /*02c0*/  IADD3 R14, PT, PT, R3, R16, -R17 ;  /* 0x00000010030e7210 */ /* 0x000fc40007ffe811 */
[----:B------:R-:W-:Y:S01]  /*02d0*/  IADD3 R33, PT, PT, R3, R16, R9 ;  /* 0x0000001003217210 */ /* 0x000fe20007ffe009 */
[----:B------:R-:W-:Y:S01]  /*02e0*/  IMAD R16, R5, R10, R2 ;  /* 0x0000000a05107224 */ /* 0x000fe200078e0202 */
[----:B------:R-:W-:Y:S02]  /*02f0*/  IADD3 R29, PT, PT, R14, 0x2, RZ ;  /* 0x000000020e1d7810 */ /* 0x000fe40007ffe0ff */
[----:B------:R-:W-:Y:S01]  /*0300*/  LOP3.LUT R9, R11, 0xfffffffc, RZ, 0xc0, !PT ;  /* 0xfffffffc0b097812 */ /* 0x000fe200078ec0ff */
[----:B------:R-:W-:Y:S01]  /*0310*/  IMAD R27, R3, 0x2, R16 ;  /* 0x00000002031b7824 */ /* 0x000fe200078e0210 */
[----:B------:R-:W-:Y:S01]  /*0320*/  MOV R11, R5 ;  /* 0x00000005000b7202 */ /* 0x000fe20000000f00 */
[C---:B------:R-:W-:Y:S02]  /*0330*/  IMAD R29, R10.reuse, R29, RZ ;  /* 0x0000001d0a1d7224 */ /* 0x040fe400078e02ff */
[----:B------:R-:W-:-:S07]  /*0340*/  IMAD R33, R10, R33, RZ ;  /* 0x000000210a217224 */ /* 0x000fce00078e02ff */
.L_x_5:
[----:B0-----:R-:W-:-:S05]  /*0350*/  IMAD.WIDE R14, R31, 0x8, R12 ;  /* 0x000000081f0e7825 */ /* 0x001fca00078e020c */
[----:B------:R-:W2:Y:S01]  /*0360*/  LDG.E.64 R36, desc[UR6][R14.64] ;  /* 0x000000060e247981 */ /* 0x000ea2000c1e1b00 */
[----:B------:R-:W-:Y:S02]  /*0370*/  SHF.R.S32.HI R16, RZ, 0x1f, R31 ;  /* 0x0000001fff107819 */ /* 0x000fe4000001141f */
[----:B------:R-:W-:-:S04]  /*0380*/  IADD3 R28, P0, PT, R5, R31, RZ ;  /* 0x0000001f051c7210 */ /* 0x000fc80007f1e0ff */
[----:B------:R-:W-:Y:S02]  /*0390*/  IADD3.X R21, PT, PT, R7, R16, RZ, P0, !PT ;  /* 0x0000001007157210 */ /* 0x000fe400007fe4ff */
[----:B------:R-:W-:-:S04]  /*03a0*/  LEA R16, P0, R28, UR8, 0x3 ;  /* 0x000000081c107c11 */ /* 0x000fc8000f8018ff */
[----:B------:R-:W-:-:S05]  /*03b0*/  LEA.HI.X R17, R28, UR9, R21, 0x3, P0 ;  /* 0x000000091c117c11 */ /* 0x000fca00080f1c15 */
[----:B------:R-:W3:Y:S01]  /*03c0*/  LDG.E.64 R24, desc[UR6][R16.64+-0x8] ;  /* 0xfffff80610187981 */ /* 0x000ee2000c1e1b00 */
[----:B--2---:R-:W-:-:S06]  /*03d0*/  IMAD.WIDE R36, R6, 0x4, R36 ;  /* 0x0000000406247825 */ /* 0x004fcc00078e0224 */
[----:B------:R-:W2:Y:S01]  /*03e0*/  LDG.E R36, desc[UR6][R36.64+-0x4] ;  /* 0xfffffc0624247981 */ /* 0x000ea2000c1e1900 */
[----:B---3--:R-:W-:-:S04]  /*03f0*/  IMAD.WIDE R24, R6, 0x4, R24 ;  /* 0x0000000406187825 */ /* 0x008fc800078e0218 */
[----:B--2---:R-:W-:Y:S02]  /*0400*/  IMAD R30, R36, R33, RZ ;  /* 0x00000021241e7224 */ /* 0x004fe400078e02ff */
[----:B------:R-:W0:Y:S03]  /*0410*/  LDC.64 R36, c[0x0][0x390] ;  /* 0x0000e400ff247b82 */ /* 0x000e260000000a00 */
[----:B------:R1:W-:Y:S04]  /*0420*/  STG.E desc[UR6][R24.64], R30 ;  /* 0x0000001e18007986 */ /* 0x0003e8000c101906 */
[----:B------:R-:W2:Y:S04]  /*0430*/  LDG.E.64 R14, desc[UR6][R12.64+-0x8] ;  /* 0xfffff8060c0e7981 */ /* 0x000ea8000c1e1b00 */
[----:B------:R-:W3:Y:S01]  /*0440*/  LDG.E.64 R22, desc[UR6][R16.64+-0x8] ;  /* 0xfffff80610167981 */ /* 0x000ee2000c1e1b00 */
[----:B--2---:R-:W-:Y:S01]  /*0450*/  LEA R20, P0, R28, R14, 0x2 ;  /* 0x0000000e1c147211 */ /* 0x004fe200078010ff */
[----:B------:R-:W-:-:S03]  /*0460*/  IMAD.WIDE R18, R6, 0x4, R14 ;  /* 0x0000000406127825 */ /* 0x000fc600078e020e */
[----:B------:R-:W-:Y:S01]  /*0470*/  LEA.HI.X R21, R28, R15, R21, 0x2, P0 ;  /* 0x0000000f1c157211 */ /* 0x000fe200000f1415 */
[----:B---3--:R-:W-:Y:S01]  /*0480*/  IMAD.WIDE R22, R6, 0x4, R22 ;  /* 0x0000000406167825 */ /* 0x008fe200078e0216 */
[----:B------:R-:W2:Y:S04]  /*0490*/  LDG.E R14, desc[UR6][R18.64] ;  /* 0x00000006120e7981 */ /* 0x000ea8000c1e1900 */
[----:B------:R-:W2:Y:S04]  /*04a0*/  LDG.E R20, desc[UR6][R20.64+-0x4] ;  /* 0xfffffc0614147981 */ /* 0x000ea8000c1e1900 */
[----:B------:R-:W2:Y:S02]  /*04b0*/  LDG.E R23, desc[UR6][R22.64] ;  /* 0x0000000616177981 */ /* 0x000ea4000c1e1900 */
[----:B--2---:R-:W-:-:S02]  /*04c0*/  IMAD R28, R20, R23, R14 ;  /* 0x00000017141c7224 */ /* 0x004fc400078e020e */
[----:B------:R-:W-:-:S03]  /*04d0*/  IMAD.WIDE R14, R31, 0x8, R12 ;  /* 0x000000081f0e7825 */ /* 0x000fc600078e020c */
[----:B------:R2:W-:Y:S04]  /*04e0*/  STG.E desc[UR6][R18.64], R28 ;  /* 0x0000001c12007986 */ /* 0x0005e8000c101906 */
[----:B-1----:R-:W3:Y:S01]  /*04f0*/  LDG.E.64 R24, desc[UR6][R14.64+0x8] ;  /* 0x000008060e187981 */ /* 0x002ee2000c1e1b00 */
[----:B0-----:R-:W-:-:S05]  /*0500*/  IMAD.WIDE R36, R11, 0x8, R36 ;  /* 0x000000080b247825 */ /* 0x001fca00078e0224 */
[----:B------:R-:W4:Y:S01]  /*0510*/  LDG.E.64 R16, desc[UR6][R36.64] ;  /* 0x0000000624107981 */ /* 0x000f22000c1e1b00 */
[----:B---3--:R-:W-:-:S05]  /*0520*/  IMAD.WIDE R24, R6, 0x4, R24 ;  /* 0x0000000406187825 */ /* 0x008fca00078e0218 */
[----:B------:R4:W3:Y:S02]  /*0530*/  LDG.E R22, desc[UR6][R24.64+-0x4] ;  /* 0xfffffc0618167981 */ /* 0x0008e4000c1e1900 */
[----:B----4-:R-:W-:-:S04]  /*0540*/  IMAD.WIDE R24, R6, 0x4, R16 ;  /* 0x0000000406187825 */ /* 0x010fc800078e0210 */
[----:B---3--:R-:W-:-:S05]  /*0550*/  IMAD R30, R22, R35, R22 ;  /* 0x00000023161e7224 */ /* 0x008fca00078e0216 */
[----:B------:R0:W-:Y:S04]  /*0560*/  STG.E desc[UR6][R24.64], R30 ;  /* 0x0000001e18007986 */ /* 0x0001e8000c101906 */
[----:B------:R-:W2:Y:S04]  /*0570*/  LDG.E.64 R16, desc[UR6][R36.64] ;  /* 0x0000000624107981 */ /* 0x000ea8000c1e1b00 */
[----:B------:R-:W3:Y:S01]  /*0580*/  LDG.E.64 R22, desc[UR6][R12.64+-0x8] ;  /* 0xfffff8060c167981 */ /* 0x000ee2000c1e1b00 */
[----:B--2---:R-:W-:-:S04]  /*0590*/  IMAD.WIDE R18, R6, 0x4, R16 ;  /* 0x0000000406127825 */ /* 0x004fc800078e0210 */
[--C-:B---3--:R-:W-:Y:S02]  /*05a0*/  IMAD.WIDE R20, R11, 0x4, R22.reuse ;  /* 0x000000040b147825 */ /* 0x108fe400078e0216 */
[----:B------:R-:W2:Y:S02]  /*05b0*/  LDG.E R19, desc[UR6][R18.64] ;  /* 0x0000000612137981 */ /* 0x000ea4000c1e1900 */
[----:B------:R-:W-:Y:S02]  /*05c0*/  IMAD.WIDE R22, R6, 0x4, R22 ;  /* 0x0000000406167825 */ /* 0x000fe400078e0216 */
[----:B------:R-:W2:Y:S04]  /*05d0*/  LDG.E R20, desc[UR6][R20.64] ;  /* 0x0000000614147981 */ /* 0x000ea8000c1e1900 */
[----:B------:R-:W2:Y:S01]  /*05e0*/  LDG.E R16, desc[UR6][R22.64] ;  /* 0x0000000616107981 */ /* 0x000ea2000c1e1900 */
[----:B------:R-:W-:Y:S01]  /*05f0*/  SHF.R.S32.HI R17, RZ, 0x1f, R8 ;  /* 0x0000001fff117819 */ /* 0x000fe20000011408 */
[----:B--2---:R-:W-:-:S05]  /*0600*/  IMAD R28, R20, R19, R16 ;  /* 0x00000013141c7224 */ /* 0x004fca00078e0210 */
[----:B------:R1:W-:Y:S04]  /*0610*/  STG.E desc[UR6][R22.64], R28 ;  /* 0x0000001c16007986 */ /* 0x0003e8000c101906 */
[----:B0-----:R-:W2:Y:S01]  /*0620*/  LDG.E.64 R24, desc[UR6][R14.64+0x10] ;  /* 0x000010060e187981 */ /* 0x001ea2000c1e1b00 */
        /* <DEDUP_REMOVED lines=8> */
[----:B------:R-:W-:Y:S02]  /*06b0*/  VIADD R21, R27, 0xffffffff ;  /* 0xffffffff1b157836 */ /* 0x000fe40000000000 */
[----:B---3--:R-:W-:-:S04]  /*06c0*/  IMAD.WIDE R18, R6, 0x4, R18 ;  /* 0x0000000406127825 */ /* 0x008fc800078e0212 */
[----:B--2---:R-:W-:-:S05]  /*06d0*/  IMAD R30, R24, R21, RZ ;  /* 0x00000015181e7224 */ /* 0x004fca00078e02ff */
[----:B------:R0:W-:Y:S04]  /*06e0*/  STG.E desc[UR6][R18.64], R30 ;  /* 0x0000001e12007986 */ /* 0x0001e8000c101906 */
[----:B-1----:R-:W2:Y:S04]  /*06f0*/  LDG.E.64 R22, desc[UR6][R16.64+0x10] ;  /* 0x0000100610167981 */ /* 0x002ea8000c1e1b00 */
[----:B0-----:R-:W3:Y:S01]  /*0700*/  LDG.E.64 R18, desc[UR6][R12.64+-0x8] ;  /* 0xfffff8060c127981 */ /* 0x001ee2000c1e1b00 */
[C---:B------:R-:W-:Y:S02]  /*0710*/  SHF.L.U32 R28, R37.reuse, 0x2, RZ ;  /* 0x00000002251c7819 */ /* 0x040fe400000006ff */
[----:B------:R-:W-:Y:S01]  /*0720*/  SHF.L.U64.HI R37, R37, 0x2, R20 ;  /* 0x0000000225257819 */ /* 0x000fe20000010214 */
[----:B--2---:R-:W-:-:S06]  /*0730*/  IMAD.WIDE R22, R6, 0x4, R22 ;  /* 0x0000000406167825 */ /* 0x004fcc00078e0216 */
[----:B------:R-:W2:Y:S01]  /*0740*/  LDG.E R23, desc[UR6][R22.64] ;  /* 0x0000000616177981 */ /* 0x000ea2000c1e1900 */
[----:B---3--:R-:W-:Y:S01]  /*0750*/  IADD3 R20, P0, PT, R18, R28, RZ ;  /* 0x0000001c12147210 */ /* 0x008fe20007f1e0ff */
[----:B------:R-:W-:-:S03]  /*0760*/  IMAD.WIDE R24, R6, 0x4, R18 ;  /* 0x0000000406187825 */ /* 0x000fc600078e0212 */
[----:B------:R-:W-:Y:S02]  /*0770*/  IADD3.X R21, PT, PT, R19, R37, RZ, P0, !PT ;  /* 0x0000002513157210 */ /* 0x000fe400007fe4ff */
[----:B------:R-:W2:Y:S04]  /*0780*/  LDG.E R32, desc[UR6][R24.64] ;  /* 0x0000000618207981 */ /* 0x000ea8000c1e1900 */
[----:B------:R-:W2:Y:S02]  /*0790*/  LDG.E R20, desc[UR6][R20.64+0x8] ;  /* 0x0000080614147981 */ /* 0x000ea4000c1e1900 */
[----:B--2---:R-:W-:-:S05]  /*07a0*/  IMAD R32, R20, R23, R32 ;  /* 0x0000001714207224 */ /* 0x004fca00078e0220 */
[----:B------:R-:W-:Y:S04]  /*07b0*/  STG.E desc[UR6][R24.64], R32 ;  /* 0x0000002018007986 */ /* 0x000fe8000c101906 */
[----:B------:R-:W2:Y:S04]  /*07c0*/  LDG.E.64 R14, desc[UR6][R14.64+0x18] ;  /* 0x000018060e0e7981 */ /* 0x000ea8000c1e1b00 */
[----:B------:R-:W3:Y:S01]  /*07d0*/  LDG.E.64 R18, desc[UR6][R16.64+0x18] ;  /* 0x0000180610127981 */ /* 0x000ee2000c1e1b00 */
[----:B--2---:R-:W-:-:S05]  /*07e0*/  IMAD.WIDE R14, R6, 0x4, R14 ;  /* 0x00000004060e7825 */ /* 0x004fca00078e020e */
[----:B------:R-:W2:Y:S01]  /*07f0*/  LDG.E R30, desc[UR6][R14.64+-0x4] ;  /* 0xfffffc060e1e7981 */ /* 0x000ea2000c1e1900 */
[----:B---3--:R-:W-:-:S04]  /*0800*/  IMAD.WIDE R18, R6, 0x4, R18 ;  /* 0x0000000406127825 */ /* 0x008fc800078e0212 */
[----:B--2---:R-:W-:-:S05]  /*0810*/  IMAD R30, R30, R29, RZ ;  /* 0x0000001d1e1e7224 */ /* 0x004fca00078e02ff */
[----:B------:R0:W-:Y:S04]  /*0820*/  STG.E desc[UR6][R18.64], R30 ;  /* 0x0000001e12007986 */ /* 0x0001e8000c101906 */
[----:B------:R-:W2:Y:S04]  /*0830*/  LDG.E.64 R22, desc[UR6][R16.64+0x18] ;  /* 0x0000180610167981 */ /* 0x000ea8000c1e1b00 */
[----:B0-----:R-:W3:Y:S01]  /*0840*/  LDG.E.64 R18, desc[UR6][R12.64+-0x8] ;  /* 0xfffff8060c127981 */ /* 0x001ee2000c1e1b00 */
[----:B--2---:R-:W-:-:S06]  /*0850*/  IMAD.WIDE R22, R6, 0x4, R22 ;  /* 0x0000000406167825 */ /* 0x004fcc00078e0216 */
[----:B------:R-:W2:Y:S01]  /*0860*/  LDG.E R23, desc[UR6][R22.64] ;  /* 0x0000000616177981 */ /* 0x000ea2000c1e1900 */
[----:B---3--:R-:W-:Y:S01]  /*0870*/  IADD3 R20, P0, PT, R18, R28, RZ ;  /* 0x0000001c12147210 */ /* 0x008fe20007f1e0ff */
[----:B------:R-:W-:-:S04]  /*0880*/  IMAD.WIDE R14, R6, 0x4, R18 ;  /* 0x00000004060e7825 */ /* 0x000fc800078e0212 */
[----:B------:R-:W-:Y:S01]  /*0890*/  IMAD.X R21, R19, 0x1, R37, P0 ;  /* 0x0000000113157824 */ /* 0x000fe200000e0625 */
[----:B------:R-:W2:Y:S04]  /*08a0*/  LDG.E R24, desc[UR6][R14.64] ;  /* 0x000000060e187981 */ /* 0x000ea8000c1e1900 */
[----:B------:R-:W2:Y:S01]  /*08b0*/  LDG.E R20, desc[UR6][R20.64+0xc] ;  /* 0x00000c0614147981 */ /* 0x000ea2000c1e1900 */
[----:B------:R-:W-:-:S04]  /*08c0*/  IADD3 R26, PT, PT, R26, 0x4, RZ ;  /* 0x000000041a1a7810 */ /* 0x000fc80007ffe0ff */
[----:B------:R-:W-:Y:S01]  /*08d0*/  ISETP.NE.AND P0, PT, R26, RZ, PT ;  /* 0x000000ff1a00720c */ /* 0x000fe20003f05270 */
[C---:B------:R-:W-:Y:S01]  /*08e0*/  IMAD R27, R10.reuse, 0x4, R27 ;  /* 0x000000040a1b7824 */ /* 0x040fe200078e021b */
[----:B------:R-:W-:Y:S01]  /*08f0*/  IADD3 R31, PT, PT, R31, 0x4, RZ ;  /* 0x000000041f1f7810 */ /* 0x000fe20007ffe0ff */
[C---:B------:R-:W-:Y:S01]  /*0900*/  IMAD R29, R10.reuse, 0x4, R29 ;  /* 0x000000040a1d7824 */ /* 0x040fe200078e021d */
[C---:B------:R-:W-:Y:S02]  /*0910*/  LEA R33, R10.reuse, R33, 0x2 ;  /* 0x000000210a217211 */ /* 0x040fe400078e10ff */
[----:B------:R-:W-:Y:S02]  /*0920*/  LEA R35, R10, R35, 0x2 ;  /* 0x000000230a237211 */ /* 0x000fe400078e10ff */
[----:B------:R-:W-:Y:S01]  /*0930*/  IADD3 R11, PT, PT, R11, 0x4, RZ ;  /* 0x000000040b0b7810 */ /* 0x000fe20007ffe0ff */
[----:B--2---:R-:W-:-:S05]  /*0940*/  IMAD R25, R20, R23, R24 ;  /* 0x0000001714197224 */ /* 0x004fca00078e0218 */
[----:B------:R0:W-:Y:S01]  /*0950*/  STG.E desc[UR6][R14.64], R25 ;  /* 0x000000190e007986 */ /* 0x0001e2000c101906 */
[----:B------:R-:W-:Y:S05]  /*0960*/  @P0 BRA `(.L_x_5) ;  /* 0xfffffff800780947 */ /* 0x000fea000383ffff */
[----:B------:R-:W-:Y:S05]  /*0970*/  BSYNC.RECONVERGENT B2 ;  /* 0x0000000000027941 */ /* 0x000fea0003800200 */
.L_x_4:
[----:B------:R-:W-:-:S07]  /*0980*/  MOV R26, R9 ;  /* 0x00000009001a7202 */ /* 0x000fce0000000f00 */
.L_x_3:
[----:B------:R-:W-:Y:S05]  /*0990*/  BSYNC.RECONVERGENT B1 ;  /* 0x0000000000017941 */ /* 0x000fea0003800200 */
.L_x_2:
[----:B------:R-:W-:-:S04]  /*09a0*/  IADD3 R11, PT, PT, R3, 0x1, RZ ;  /* 0x00000001030b7810 */ /* 0x000fc80007ffe0ff */
[----:B------:R-:W-:-:S13]  /*09b0*/  LOP3.LUT P0, R30, R11, 0x3, RZ, 0xc0, !PT ;  /* 0x000000030b1e7812 */ /* 0x000fda000780c0ff */
[----:B------:R-:W-:Y:S05]  /*09c0*/  @!P0 BRA `(.L_x_1) ;  /* 0x00000004002c8947 */ /* 0x000fea0003800000 */
[----:B0-----:R-:W-:Y:S01]  /*09d0*/  IMAD.WIDE R14, R26, 0x8, R12 ;  /* 0x000000081a0e7825 */ /* 0x001fe200078e020c */
[----:B------:R-:W0:Y:S04]  /*09e0*/  LDC.64 R8, c[0x0][0x390] ;  /* 0x0000e400ff087b82 */ /* 0x000e280000000a00 */
[----:B------:R-:W2:Y:S01]  /*09f0*/  LDG.E.64 R16, desc[UR6][R14.64] ;  /* 0x000000060e107981 */ /* 0x000ea2000c1e1b00 */
[----:B------:R-:W-:-:S04]  /*0a00*/  IADD3 R19, P0, PT, R5, R26, RZ ;  /* 0x0000001a05137210 */ /* 0x000fc80007f1e0ff */
[----:B------:R-:W-:Y:S02]  /*0a10*/  LEA.HI.X.SX32 R32, R26, R7, 0x1, P0 ;  /* 0x000000071a207211 */ /* 0x000fe400000f0eff */
[----:B0-----:R-:W-:-:S04]  /*0a20*/  LEA R20, P0, R19, R8, 0x3 ;  /* 0x0000000813147211 */ /* 0x001fc800078018ff */
[----:B------:R-:W-:Y:S01]  /*0a30*/  LEA.HI.X R21, R19, R9, R32, 0x3, P0 ;  /* 0x0000000913157211 */ /* 0x000fe200000f1c20 */
[----:B--2---:R-:W-:-:S04]  /*0a40*/  IMAD.WIDE R24, R6, 0x4, R16 ;  /* 0x0000000406187825 */ /* 0x004fc800078e0210 */
[----:B------:R-:W2:Y:S04]  /*0a50*/  LDG.E.64 R16, desc[UR6][R20.64+-0x8] ;  /* 0xfffff80614107981 */ /* 0x000ea8000c1e1b00 */
[----:B------:R-:W3:Y:S01]  /*0a60*/  LDG.E R24, desc[UR6][R24.64+-0x4] ;  /* 0xfffffc0618187981 */ /* 0x000ee2000c1e1900 */
[----:B------:R-:W-:-:S05]  /*0a70*/  IADD3 R27, PT, PT, R5, R26, RZ ;  /* 0x0000001a051b7210 */ /* 0x000fca0007ffe0ff */
[----:B------:R-:W-:-:S04]  /*0a80*/  VIADD R23, R27, 0xffffffff ;  /* 0xffffffff1b177836 */ /* 0x000fc80000000000 */
[----:B------:R-:W-:Y:S02]  /*0a90*/  IMAD R23, R10, R23, RZ ;  /* 0x000000170a177224 */ /* 0x000fe400078e02ff */
[----:B--2---:R-:W-:-:S04]  /*0aa0*/  IMAD.WIDE R28, R6, 0x4, R16 ;  /* 0x00000004061c7825 */ /* 0x004fc800078e0210 */
[----:B---3--:R-:W-:-:S05]  /*0ab0*/  IMAD R31, R24, R23, RZ ;  /* 0x00000017181f7224 */ /* 0x008fca00078e02ff */
        /* <DEDUP_REMOVED lines=9> */
[----:B------:R-:W2:Y:S01]  /*0b50*/  LDG.E R23, desc[UR6][R22.64] ;  /* 0x0000000616177981 */ /* 0x000ea2000c1e1900 */
[----:B------:R-:W-:Y:S01]  /*0b60*/  ISETP.NE.AND P0, PT, R30, 0x1, PT ;  /* 0x000000011e00780c */ /* 0x000fe20003f05270 */
[----:B--2---:R-:W-:-:S05]  /*0b70*/  IMAD R17, R18, R23, R16 ;  /* 0x0000001712117224 */ /* 0x004fca00078e0210 */
[----:B------:R1:W-:Y:S07]  /*0b80*/  STG.E desc[UR6][R24.64], R17 ;  /* 0x0000001118007986 */ /* 0x0003ee000c101906 */
[----:B------:R-:W-:Y:S05]  /*0b90*/  @!P0 BRA `(.L_x_1) ;  /* 0x0000000000b88947 */ /* 0x000fea0003800000 */
[----:B-1----:R-:W2:Y:S01]  /*0ba0*/  LDG.E.64 R16, desc[UR6][R14.64+0x8] ;  /* 0x000008060e107981 */ /* 0x002ea2000c1e1b00 */
[----:B------:R-:W0:Y:S02]  /*0bb0*/  LDC.64 R20, c[0x0][0x390] ;  /* 0x0000e400ff147b82 */ /* 0x000e240000000a00 */
[----:B0-----:R-:W-:-:S04]  /*0bc0*/  IMAD.WIDE R20, R27, 0x8, R20 ;  /* 0x000000081b147825 */ /* 0x001fc800078e0214 */
[----:B--2---:R-:W-:Y:S02]  /*0bd0*/  IMAD.WIDE R32, R6, 0x4, R16 ;  /* 0x0000000406207825 */ /* 0x004fe400078e0210 */
[----:B------:R-:W2:Y:S04]  /*0be0*/  LDG.E.64 R16, desc[UR6][R20.64] ;  /* 0x0000000614107981 */ /* 0x000ea8000c1e1b00 */
[----:B------:R-:W3:Y:S01]  /*0bf0*/  LDG.E R32, desc[UR6][R32.64+-0x4] ;  /* 0xfffffc0620207981 */ /* 0x000ee2000c1e1900 */
[----:B------:R-:W-:Y:S02]  /*0c00*/  IMAD R25, R10, R27, RZ ;  /* 0x0000001b0a197224 */ /* 0x000fe400078e02ff */
[----:B--2---:R-:W-:-:S04]  /*0c10*/  IMAD.WIDE R28, R6, 0x4, R16 ;  /* 0x00000004061c7825 */ /* 0x004fc800078e0210 */
[----:B---3--:R-:W-:-:S05]  /*0c20*/  IMAD R31, R32, R25, RZ ;  /* 0x00000019201f7224 */ /* 0x008fca00078e02ff */
[----:B------:R2:W-:Y:S04]  /*0c30*/  STG.E desc[UR6][R28.64], R31 ;  /* 0x0000001f1c007986 */ /* 0x0005e8000c101906 */
[----:B------:R-:W3:Y:S04]  /*0c40*/  LDG.E.64 R18, desc[UR6][R20.64] ;  /* 0x0000000614127981 */ /* 0x000ee8000c1e1b00 */
[----:B------:R-:W4:Y:S01]  /*0c50*/  LDG.E.64 R16, desc[UR6][R12.64+-0x8] ;  /* 0xfffff8060c107981 */ /* 0x000f22000c1e1b00 */
[----:B---3--:R-:W-:-:S04]  /*0c60*/  IMAD.WIDE R18, R6, 0x4, R18 ;  /* 0x0000000406127825 */ /* 0x008fc800078e0212 */
[--C-:B----4-:R-:W-:Y:S02]  /*0c70*/  IMAD.WIDE R22, R27, 0x4, R16.reuse ;  /* 0x000000041b167825 */ /* 0x110fe400078e0210 */
[----:B------:R-:W3:Y:S02]  /*0c80*/  LDG.E R19, desc[UR6][R18.64] ;  /* 0x0000000612137981 */ /* 0x000ee4000c1e1900 */
[----:B------:R-:W-:Y:S02]  /*0c90*/  IMAD.WIDE R16, R6, 0x4, R16 ;  /* 0x0000000406107825 */ /* 0x000fe400078e0210 */
[----:B------:R-:W3:Y:S04]  /*0ca0*/  LDG.E R22, desc[UR6][R22.64] ;  /* 0x0000000616167981 */ /* 0x000ee8000c1e1900 */
[----:B------:R-:W3:Y:S01]  /*0cb0*/  LDG.E R24, desc[UR6][R16.64] ;  /* 0x0000000610187981 */ /* 0x000ee2000c1e1900 */
[----:B------:R-:W-:Y:S01]  /*0cc0*/  ISETP.NE.AND P0, PT, R30, 0x2, PT ;  /* 0x000000021e00780c */ /* 0x000fe20003f05270 */
[----:B---3--:R-:W-:-:S05]  /*0cd0*/  IMAD R27, R22, R19, R24 ;  /* 0x00000013161b7224 */ /* 0x008fca00078e0218 */
[----:B------:R2:W-:Y:S07]  /*0ce0*/  STG.E desc[UR6][R16.64], R27 ;  /* 0x0000001b10007986 */ /* 0x0005ee000c101906 */
[----:B------:R-:W-:Y:S05]  /*0cf0*/  @!P0 BRA `(.L_x_1) ;  /* 0x0000000000608947 */ /* 0x000fea0003800000 */
[----:B------:R-:W2:Y:S01]  /*0d00*/  LDG.E.64 R14, desc[UR6][R14.64+0x10] ;  /* 0x000010060e0e7981 */ /* 0x000ea2000c1e1b00 */
[----:B------:R-:W-:-:S04]  /*0d10*/  IADD3 R26, PT, PT, R26, 0x2, RZ ;  /* 0x000000021a1a7810 */ /* 0x000fc80007ffe0ff */
[----:B------:R-:W-:-:S04]  /*0d20*/  IADD3 R5, P0, PT, R5, R26, RZ ;  /* 0x0000001a05057210 */ /* 0x000fc80007f1e0ff */
[----:B------:R-:W-:Y:S02]  /*0d30*/  LEA.HI.X.SX32 R26, R26, R7, 0x1, P0 ;  /* 0x000000071a1a7211 */ /* 0x000fe400000f0eff */
[----:B------:R-:W-:-:S04]  /*0d40*/  LEA R8, P0, R5, R8, 0x3 ;  /* 0x0000000805087211 */ /* 0x000fc800078018ff */
[----:B------:R-:W-:-:S05]  /*0d50*/  LEA.HI.X R9, R5, R9, R26, 0x3, P0 ;  /* 0x0000000905097211 */ /* 0x000fca00000f1c1a */
[----:B------:R-:W3:Y:S01]  /*0d60*/  LDG.E.64 R18, desc[UR6][R8.64+-0x8] ;  /* 0xfffff80608127981 */ /* 0x000ee2000c1e1b00 */
[----:B--2---:R-:W-:-:S06]  /*0d70*/  IMAD.WIDE R16, R6, 0x4, R14 ;  /* 0x0000000406107825 */ /* 0x004fcc00078e020e */
[----:B------:R-:W2:Y:S01]  /*0d80*/  LDG.E R16, desc[UR6][R16.64+-0x4] ;  /* 0xfffffc0610107981 */ /* 0x000ea2000c1e1900 */
[----:B------:R-:W-:Y:S01]  /*0d90*/  IADD3 R25, PT, PT, R10, R25, RZ ;  /* 0x000000190a197210 */ /* 0x000fe20007ffe0ff */
[----:B---3--:R-:W-:-:S04]  /*0da0*/  IMAD.WIDE R18, R6, 0x4, R18 ;  /* 0x0000000406127825 */ /* 0x008fc800078e0212 */
[----:B--2---:R-:W-:-:S05]  /*0db0*/  IMAD R25, R16, R25, RZ ;  /* 0x0000001910197224 */ /* 0x004fca00078e02ff */
[----:B------:R3:W-:Y:S04]  /*0dc0*/  STG.E desc[UR6][R18.64], R25 ;  /* 0x0000001912007986 */ /* 0x0007e8000c101906 */
[----:B------:R-:W2:Y:S04]  /*0dd0*/  LDG.E.64 R12, desc[UR6][R12.64+-0x8] ;  /* 0xfffff8060c0c7981 */ /* 0x000ea8000c1e1b00 */
[----:B------:R-:W4:Y:S01]  /*0de0*/  LDG.E.64 R14, desc[UR6][R8.64+-0x8] ;  /* 0xfffff806080e7981 */ /* 0x000f22000c1e1b00 */
[----:B--2---:R-:W-:Y:S01]  /*0df0*/  LEA R20, P0, R5, R12, 0x2 ;  /* 0x0000000c05147211 */ /* 0x004fe200078010ff */
[----:B----4-:R-:W-:-:S03]  /*0e00*/  IMAD.WIDE R14, R6, 0x4, R14 ;  /* 0x00000004060e7825 */ /* 0x010fc600078e020e */
[----:B------:R-:W-:Y:S01]  /*0e10*/  LEA.HI.X R21, R5, R13, R26, 0x2, P0 ;  /* 0x0000000d05157211 */ /* 0x000fe200000f141a */
[----:B------:R-:W-:Y:S02]  /*0e20*/  IMAD.WIDE R6, R6, 0x4, R12 ;  /* 0x0000000406067825 */ /* 0x000fe400078e020c */
[----:B------:R-:W2:Y:S04]  /*0e30*/  LDG.E R15, desc[UR6][R14.64] ;  /* 0x000000060e0f7981 */ /* 0x000ea8000c1e1900 */
[----:B------:R-:W2:Y:S04]  /*0e40*/  LDG.E R5, desc[UR6][R6.64] ;  /* 0x0000000606057981 */ /* 0x000ea8000c1e1900 */
[----:B------:R-:W2:Y:S02]  /*0e50*/  LDG.E R20, desc[UR6][R20.64+-0x4] ;  /* 0xfffffc0614147981 */ /* 0x000ea4000c1e1900 */
[----:B--2---:R-:W-:-:S05]  /*0e60*/  IMAD R5, R20, R15, R5 ;  /* 0x0000000f14057224 */ /* 0x004fca00078e0205 */
[----:B------:R3:W-:Y:S02]  /*0e70*/  STG.E desc[UR6][R6.64], R5 ;  /* 0x0000000506007986 */ /* 0x0007e4000c101906 */
.L_x_1:
[----:B------:R-:W-:Y:S05]  /*0e80*/  BSYNC.RECONVERGENT B0 ;  /* 0x0000000000007941 */ /* 0x000fea0003800200 */
.L_x_0:
[----:B------:R-:W4:Y:S02]  /*0e90*/  LDCU UR4, c[0x0][0x384] ;  /* 0x00007080ff0477ac */ /* 0x000f240008000800 */
[----:B----4-:R-:W-:-:S04]  /*0ea0*/  UIADD3 UR4, UPT, UPT, UR4, 0x1, URZ ;  /* 0x0000000104047890 */ /* 0x010fc8000fffe0ff */
[----:B------:R-:W-:-:S04]  /*0eb0*/  ULEA.HI UR4, UR4, UR4, URZ, 0x1 ;  /* 0x0000000404047291 */ /* 0x000fc8000f8f08ff */
[----:B------:R-:W-:-:S06]  /*0ec0*/  USHF.R.S32.HI UR4, URZ, 0x1, UR4 ;  /* 0x00000001ff047899 */ /* 0x000fcc0008011404 */
[----:B------:R-:W-:-:S13]  /*0ed0*/  ISETP.GE.AND P0, PT, R11, UR4, PT ;  /* 0x000000040b007c0c */ /* 0x000fda000bf06270 */
[----:B------:R-:W-:Y:S05]  /*0ee0*/  @P0 EXIT ;  /* 0x000000000000094d */ /* 0x000fea0003800000 */
[----:B------:R-:W-:Y:S02]  /*0ef0*/  ISETP.GE.AND P0, PT, R3, R4, PT ;  /* 0x000000040300720c */ /* 0x000fe40003f06270 */
[----:B------:R-:W-:-:S11]  /*0f00*/  MOV R3, R11 ;  /* 0x0000000b00037202 */ /* 0x000fd60000000f00 */
[----:B------:R-:W-:Y:S05]  /*0f10*/  @!P0 BRA `(.L_x_6) ;  /* 0xfffffff000808947 */ /* 0x000fea000383ffff */
[----:B------:R-:W-:Y:S05]  /*0f20*/  EXIT ;  /* 0x000000000000794d */ /* 0x000fea0003800000 */
.L_x_7:
[----:B------:R-:W-:-:S00]  /*0f30*/  BRA `(.L_x_7) ;  /* 0xfffffffc00fc7947 */ /* 0x000fc0000383ffff */
[----:B------:R-:W-:-:S00]  /*0f40*/  NOP ;  /* 0x0000000000007918 */ /* 0x000fc00000000000 */
        /* <DEDUP_REMOVED lines=11> */
.L_x_8:


//--------------------- .nv.shared.reserved.0     --------------------------
	.section	.nv.shared.reserved.0,"aw",@nobits
	.weak		__nv_reservedSMEM_offset_0_alias
	.size		__nv_reservedSMEM_offset_0_alias, 0, 64
	.other		__nv_reservedSMEM_offset_0_alias,@"STO_CUDA_RESERVED_SHARED STV_DEFAULT"
__nv_reservedSMEM_offset_0_alias:
	.zero		0
	.zero		64


//--------------------- .nv.constant0._Z8computeQiiPPiS0_ --------------------------
	.section	.nv.constant0._Z8computeQiiPPiS0_,"a",@progbits
	.sectionflags	@""
	.align	4
.nv.constant0._Z8computeQiiPPiS0_:
	.zero		920


//--------------------- SYMBOLS --------------------------

	.type		.nv.reservedSmem.offset0,@object
	.size		.nv.reservedSmem.offset0,0x4
